//
// Generated by NVIDIA NVVM Compiler
//
// Compiler Build ID: CL-36424714
// Cuda compilation tools, release 13.0, V13.0.88
// Based on NVVM 20.0.0
//

.version 9.0
.target sm_100
.address_size 64

	// .globl	_Z3addPiS_S_S_

.visible .entry _Z3addPiS_S_S_(
	.param .u64 .ptr .align 1 _Z3addPiS_S_S__param_0,
	.param .u64 .ptr .align 1 _Z3addPiS_S_S__param_1,
	.param .u64 .ptr .align 1 _Z3addPiS_S_S__param_2,
	.param .u64 .ptr .align 1 _Z3addPiS_S_S__param_3
)
{
	.reg .b32 	%r<7>;
	.reg .b64 	%rd<13>;

	ld.param.u64 	%rd1, [_Z3addPiS_S_S__param_0];
	ld.param.u64 	%rd2, [_Z3addPiS_S_S__param_1];
	ld.param.u64 	%rd3, [_Z3addPiS_S_S__param_2];
	ld.param.u64 	%rd4, [_Z3addPiS_S_S__param_3];
	cvta.to.global.u64 	%rd5, %rd4;
	cvta.to.global.u64 	%rd6, %rd3;
	cvta.to.global.u64 	%rd7, %rd2;
	cvta.to.global.u64 	%rd8, %rd1;
	mov.u32 	%r1, %tid.x;
	mul.wide.u32 	%rd9, %r1, 4;
	add.s64 	%rd10, %rd8, %rd9;
	ld.global.u32 	%r2, [%rd10];
	add.s64 	%rd11, %rd7, %rd9;
	ld.global.u32 	%r3, [%rd11];
	add.s32 	%r4, %r3, %r2;
	ld.global.u32 	%r5, [%rd6];
	rem.s32 	%r6, %r4, %r5;
	add.s64 	%rd12, %rd5, %rd9;
	st.global.u32 	[%rd12], %r6;
	ret;

}


// ===== COMPILED SASS (sm_100) =====

	.target	sm_100

	.elftype	@"ET_EXEC"


//--------------------- .note.nv.tkinfo           --------------------------
	.section	.note.nv.tkinfo,"",@"SHT_NOTE"
	.sectionflags	@"SHF_NOTE_NV_TKINFO"
	.tkinfo
        /*0018*/ 	.word	0x00000002
        /*0030*/ 	.string	""
        /*0030*/ 	.string	"ptxas"
        /*0030*/ 	.string	"Cuda compilation tools, release 13.0, V13.0.88"
        /*0030*/ 	.string	"Build cuda_13.0.r13.0/compiler.36424714_0"
        /*0030*/ 	.string	"-arch sm_100 -m 64 "



//--------------------- .note.nv.cuinfo           --------------------------
	.section	.note.nv.cuinfo,"",@"SHT_NOTE"
	.sectionflags	@"SHF_NOTE_NV_CUINFO"
        /*0018*/ 	.short	0x0002
        /*001a*/ 	.short	0x0064
        /*001c*/ 	.short	0x0082
	.zero		2


//--------------------- .nv.info                  --------------------------
	.section	.nv.info,"",@"SHT_CUDA_INFO"
	.align	4


	//----- nvinfo : EIATTR_REGCOUNT
	.align		4
        /*0000*/ 	.byte	0x04, 0x2f
        /*0002*/ 	.short	(.L_1 - .L_0)
	.align		4
.L_0:
        /*0004*/ 	.word	index@(_Z3addPiS_S_S_)
        /*0008*/ 	.word	0x00000010


	//----- nvinfo : EIATTR_FRAME_SIZE
	.align		4
.L_1:
        /*000c*/ 	.byte	0x04, 0x11
        /*000e*/ 	.short	(.L_3 - .L_2)
	.align		4
.L_2:
        /*0010*/ 	.word	index@(_Z3addPiS_S_S_)
        /*0014*/ 	.word	0x00000000


	//----- nvinfo : EIATTR_MIN_STACK_SIZE
	.align		4
.L_3:
        /*0018*/ 	.byte	0x04, 0x12
        /*001a*/ 	.short	(.L_5 - .L_4)
	.align		4
.L_4:
        /*001c*/ 	.word	index@(_Z3addPiS_S_S_)
        /*0020*/ 	.word	0x00000000
.L_5:


//--------------------- .nv.compat                --------------------------
	.section	.nv.compat,"",@"SHT_CUDA_COMPAT_INFO"
	.align	4
        /*0000*/ 	.byte	0x02, 0x09, 0x00, 0x00, 0x02, 0x02, 0x01, 0x00, 0x02, 0x05, 0x05, 0x00, 0x03, 0x07, 0x01, 0x01
        /*0010*/ 	.byte	0x02, 0x03, 0x00, 0x00, 0x02, 0x06, 0x01, 0x00, 0x04, 0x0b, 0x08, 0x00, 0x09, 0x00, 0x00, 0x00
        /*0020*/ 	.byte	0x00, 0x00, 0x00, 0x00


//--------------------- .nv.info._Z3addPiS_S_S_   --------------------------
	.section	.nv.info._Z3addPiS_S_S_,"",@"SHT_CUDA_INFO"
	.sectionflags	@""
	.align	4


	//----- nvinfo : EIATTR_CUDA_API_VERSION
	.align		4
        /*0000*/ 	.byte	0x04, 0x37
        /*0002*/ 	.short	(.L_7 - .L_6)
.L_6:
        /*0004*/ 	.word	0x00000082


	//----- nvinfo : EIATTR_KPARAM_INFO
	.align		4
.L_7:
        /*0008*/ 	.byte	0x04, 0x17
        /*000a*/ 	.short	(.L_9 - .L_8)
.L_8:
        /*000c*/ 	.word	0x00000000
        /*0010*/ 	.short	0x0003
        /*0012*/ 	.short	0x0018
        /*0014*/ 	.byte	0x00, 0xf5, 0x21, 0x00


	//----- nvinfo : EIATTR_KPARAM_INFO
	.align		4
.L_9:
        /*0018*/ 	.byte	0x04, 0x17
        /*001a*/ 	.short	(.L_11 - .L_10)
.L_10:
        /*001c*/ 	.word	0x00000000
        /*0020*/ 	.short	0x0002
        /*0022*/ 	.short	0x0010
        /*0024*/ 	.byte	0x00, 0xf5, 0x21, 0x00


	//----- nvinfo : EIATTR_KPARAM_INFO
	.align		4
.L_11:
        /*0028*/ 	.byte	0x04, 0x17
        /*002a*/ 	.short	(.L_13 - .L_12)
.L_12:
        /*002c*/ 	.word	0x00000000
        /*0030*/ 	.short	0x0001
        /*0032*/ 	.short	0x0008
        /*0034*/ 	.byte	0x00, 0xf5, 0x21, 0x00


	//----- nvinfo : EIATTR_KPARAM_INFO
	.align		4
.L_13:
        /*0038*/ 	.byte	0x04, 0x17
        /*003a*/ 	.short	(.L_15 - .L_14)
.L_14:
        /*003c*/ 	.word	0x00000000
        /*0040*/ 	.short	0x0000
        /*0042*/ 	.short	0x0000
        /*0044*/ 	.byte	0x00, 0xf5, 0x21, 0x00


	//----- nvinfo : EIATTR_SPARSE_MMA_MASK
	.align		4
.L_15:
        /*0048*/ 	.byte	0x03, 0x50
        /*004a*/ 	.short	0x0000


	//----- nvinfo : EIATTR_MAXREG_COUNT
	.align		4
        /*004c*/ 	.byte	0x03, 0x1b
        /*004e*/ 	.short	0x00ff


	//----- nvinfo : EIATTR_MERCURY_ISA_VERSION
	.align		4
        /*0050*/ 	.byte	0x03, 0x5f
        /*0052*/ 	.short	0x0101


	//----- nvinfo : EIATTR_VRC_CTA_INIT_COUNT
	.align		4
        /*0054*/ 	.byte	0x02, 0x4a
	.zero		1
	.zero		1


	//----- nvinfo : EIATTR_EXIT_INSTR_OFFSETS
	.align		4
        /*0058*/ 	.byte	0x04, 0x1c
        /*005a*/ 	.short	(.L_17 - .L_16)


	//   ....[0]....
.L_16:
        /*005c*/ 	.word	0x00000260


	//----- nvinfo : EIATTR_CBANK_PARAM_SIZE
	.align		4
.L_17:
        /*0060*/ 	.byte	0x03, 0x19
        /*0062*/ 	.short	0x0020


	//----- nvinfo : EIATTR_PARAM_CBANK
	.align		4
        /*0064*/ 	.byte	0x04, 0x0a
        /*0066*/ 	.short	(.L_19 - .L_18)
	.align		4
.L_18:
        /*0068*/ 	.word	index@(.nv.constant0._Z3addPiS_S_S_)
        /*006c*/ 	.short	0x0380
        /*006e*/ 	.short	0x0020


	//----- nvinfo : EIATTR_SW_WAR
	.align		4
.L_19:
        /*0070*/ 	.byte	0x04, 0x36
        /*0072*/ 	.short	(.L_21 - .L_20)
.L_20:
        /*0074*/ 	.word	0x00000008
.L_21:


//--------------------- .nv.callgraph             --------------------------
	.section	.nv.callgraph,"",@"SHT_CUDA_CALLGRAPH"
	.align	4
	.sectionentsize	8
	.align		4
        /*0000*/ 	.word	0x00000000
	.align		4
        /*0004*/ 	.word	0xffffffff
	.align		4
        /*0008*/ 	.word	0x00000000
	.align		4
        /*000c*/ 	.word	0xfffffffe
	.align		4
        /*0010*/ 	.word	0x00000000
	.align		4
        /*0014*/ 	.word	0xfffffffd
	.align		4
        /*0018*/ 	.word	0x00000000
	.align		4
        /*001c*/ 	.word	0xfffffffc


//--------------------- .text._Z3addPiS_S_S_      --------------------------
	.section	.text._Z3addPiS_S_S_,"ax",@progbits
	.align	128
        .global         _Z3addPiS_S_S_
        .type           _Z3addPiS_S_S_,@function
        .size           _Z3addPiS_S_S_,(.L_x_1 - _Z3addPiS_S_S_)
        .other          _Z3addPiS_S_S_,@"STO_CUDA_ENTRY STV_DEFAULT"
_Z3addPiS_S_S_:
.text._Z3addPiS_S_S_:
[----:B------:R-:W-:Y:S08]  /*0000*/  LDC R1, c[0x0][0x37c] ;  /* 0x0000df00ff017b82 */ /* 0x000ff00000000800 */
[----:B------:R-:W0:Y:S01]  /*0010*/  LDC.64 R8, c[0x0][0x390] ;  /* 0x0000e400ff087b82 */ /* 0x000e220000000a00 */
[----:B------:R-:W0:Y:S01]  /*0020*/  LDCU.64 UR4, c[0x0][0x358] ;  /* 0x00006b00ff0477ac */ /* 0x000e220008000a00 */
[----:B------:R-:W1:Y:S06]  /*0030*/  S2R R2, SR_TID.X ;  /* 0x0000000000027919 */ /* 0x000e6c0000002100 */
[----:B------:R-:W1:Y:S08]  /*0040*/  LDC.64 R4, c[0x0][0x380] ;  /* 0x0000e000ff047b82 */ /* 0x000e700000000a00 */
[----:B------:R-:W2:Y:S01]  /*0050*/  LDC.64 R6, c[0x0][0x388] ;  /* 0x0000e200ff067b82 */ /* 0x000ea20000000a00 */
[----:B0-----:R-:W3:Y:S01]  /*0060*/  LDG.E R0, desc[UR4][R8.64] ;  /* 0x0000000408007981 */ /* 0x001ee2000c1e1900 */
[----:B-1----:R-:W-:-:S04]  /*0070*/  IMAD.WIDE.U32 R4, R2, 0x4, R4 ;  /* 0x0000000402047825 */ /* 0x002fc800078e0004 */
[----:B--2---:R-:W-:Y:S02]  /*0080*/  IMAD.WIDE.U32 R6, R2, 0x4, R6 ;  /* 0x0000000402067825 */ /* 0x004fe400078e0006 */
[----:B------:R-:W2:Y:S04]  /*0090*/  LDG.E R4, desc[UR4][R4.64] ;  /* 0x0000000404047981 */ /* 0x000ea8000c1e1900 */
[----:B------:R-:W2:Y:S01]  /*00a0*/  LDG.E R7, desc[UR4][R6.64] ;  /* 0x0000000406077981 */ /* 0x000ea2000c1e1900 */
[-C--:B---3--:R-:W-:Y:S02]  /*00b0*/  IABS R12, R0.reuse ;  /* 0x00000000000c7213 */ /* 0x088fe40000000000 */
[----:B------:R-:W-:Y:S02]  /*00c0*/  IABS R13, R0 ;  /* 0x00000000000d7213 */ /* 0x000fe40000000000 */
[----:B------:R-:W0:Y:S02]  /*00d0*/  I2F.RP R10, R12 ;  /* 0x0000000c000a7306 */ /* 0x000e240000209400 */
[----:B------:R-:W-:-:S06]  /*00e0*/  IADD3 R13, PT, PT, RZ, -R13, RZ ;  /* 0x8000000dff0d7210 */ /* 0x000fcc0007ffe0ff */
[----:B0-----:R-:W0:Y:S01]  /*00f0*/  MUFU.RCP R10, R10 ;  /* 0x0000000a000a7308 */ /* 0x001e220000001000 */
[----:B--2---:R-:W-:-:S05]  /*0100*/  IMAD.IADD R3, R4, 0x1, R7 ;  /* 0x0000000104037824 */ /* 0x004fca00078e0207 */
[----:B------:R-:W-:Y:S02]  /*0110*/  IABS R4, R3 ;  /* 0x0000000300047213 */ /* 0x000fe40000000000 */
[----:B------:R-:W-:Y:S01]  /*0120*/  ISETP.GE.AND P2, PT, R3, RZ, PT ;  /* 0x000000ff0300720c */ /* 0x000fe20003f46270 */
[----:B0-----:R-:W-:-:S04]  /*0130*/  VIADD R8, R10, 0xffffffe ;  /* 0x0ffffffe0a087836 */ /* 0x001fc80000000000 */
[----:B------:R0:W1:Y:S02]  /*0140*/  F2I.FTZ.U32.TRUNC.NTZ R9, R8 ;  /* 0x0000000800097305 */ /* 0x000064000021f000 */
[----:B0-----:R-:W-:Y:S01]  /*0150*/  IMAD.MOV.U32 R8, RZ, RZ, RZ ;  /* 0x000000ffff087224 */ /* 0x001fe200078e00ff */
[----:B-1----:R-:W-:-:S05]  /*0160*/  IADD3 R11, PT, PT, RZ, -R9, RZ ;  /* 0x80000009ff0b7210 */ /* 0x002fca0007ffe0ff */
[----:B------:R-:W-:-:S04]  /*0170*/  IMAD R5, R11, R12, RZ ;  /* 0x0000000c0b057224 */ /* 0x000fc800078e02ff */
[----:B------:R-:W-:Y:S01]  /*0180*/  IMAD.HI.U32 R9, R9, R5, R8 ;  /* 0x0000000509097227 */ /* 0x000fe200078e0008 */
[----:B------:R-:W-:-:S05]  /*0190*/  MOV R5, R13 ;  /* 0x0000000d00057202 */ /* 0x000fca0000000f00 */
[----:B------:R-:W-:-:S04]  /*01a0*/  IMAD.HI.U32 R9, R9, R4, RZ ;  /* 0x0000000409097227 */ /* 0x000fc800078e00ff */
[----:B------:R-:W-:Y:S02]  /*01b0*/  IMAD R9, R9, R5, R4 ;  /* 0x0000000509097224 */ /* 0x000fe400078e0204 */
[----:B------:R-:W0:Y:S03]  /*01c0*/  LDC.64 R4, c[0x0][0x398] ;  /* 0x0000e600ff047b82 */ /* 0x000e260000000a00 */
[----:B------:R-:W-:-:S13]  /*01d0*/  ISETP.GT.U32.AND P0, PT, R12, R9, PT ;  /* 0x000000090c00720c */ /* 0x000fda0003f04070 */
[----:B------:R-:W-:Y:S01]  /*01e0*/  @!P0 IMAD.IADD R9, R9, 0x1, -R12 ;  /* 0x0000000109098824 */ /* 0x000fe200078e0a0c */
[----:B------:R-:W-:-:S04]  /*01f0*/  ISETP.NE.AND P0, PT, R0, RZ, PT ;  /* 0x000000ff0000720c */ /* 0x000fc80003f05270 */
[----:B------:R-:W-:Y:S01]  /*0200*/  ISETP.GT.U32.AND P1, PT, R12, R9, PT ;  /* 0x000000090c00720c */ /* 0x000fe20003f24070 */
[----:B0-----:R-:W-:-:S12]  /*0210*/  IMAD.WIDE.U32 R2, R2, 0x4, R4 ;  /* 0x0000000402027825 */ /* 0x001fd800078e0004 */
[----:B------:R-:W-:-:S05]  /*0220*/  @!P1 IADD3 R9, PT, PT, R9, -R12, RZ ;  /* 0x8000000c09099210 */ /* 0x000fca0007ffe0ff */
[----:B------:R-:W-:Y:S01]  /*0230*/  @!P2 IMAD.MOV R9, RZ, RZ, -R9 ;  /* 0x000000ffff09a224 */ /* 0x000fe200078e0a09 */
[----:B------:R-:W-:-:S05]  /*0240*/  @!P0 LOP3.LUT R9, RZ, R0, RZ, 0x33, !PT ;  /* 0x00000000ff098212 */ /* 0x000fca00078e33ff */
[----:B------:R-:W-:Y:S01]  /*0250*/  STG.E desc[UR4][R2.64], R9 ;  /* 0x0000000902007986 */ /* 0x000fe2000c101904 */
[----:B------:R-:W-:Y:S05]  /*0260*/  EXIT ;  /* 0x000000000000794d */ /* 0x000fea0003800000 */
.L_x_0:
[----:B------:R-:W-:-:S00]  /*0270*/  BRA `(.L_x_0) ;  /* 0xfffffffc00fc7947 */ /* 0x000fc0000383ffff */
[----:B------:R-:W-:-:S00]  /*0280*/  NOP ;  /* 0x0000000000007918 */ /* 0x000fc00000000000 */
[----:B------:R-:W-:-:S00]  /*0290*/  NOP ;  /* 0x0000000000007918 */ /* 0x000fc00000000000 */
[----:B------:R-:W-:-:S00]  /*02a0*/  NOP ;  /* 0x0000000000007918 */ /* 0x000fc00000000000 */
[----:B------:R-:W-:-:S00]  /*02b0*/  NOP ;  /* 0x0000000000007918 */ /* 0x000fc00000000000 */
[----:B------:R-:W-:-:S00]  /*02c0*/  NOP ;  /* 0x0000000000007918 */ /* 0x000fc00000000000 */
[----:B------:R-:W-:-:S00]  /*02d0*/  NOP ;  /* 0x0000000000007918 */ /* 0x000fc00000000000 */
[----:B------:R-:W-:-:S00]  /*02e0*/  NOP ;  /* 0x0000000000007918 */ /* 0x000fc00000000000 */
[----:B------:R-:W-:-:S00]  /*02f0*/  NOP ;  /* 0x0000000000007918 */ /* 0x000fc00000000000 */
.L_x_1:


//--------------------- .nv.shared.reserved.0     --------------------------
	.section	.nv.shared.reserved.0,"aw",@nobits
	.weak		__nv_reservedSMEM_offset_0_alias
	.size		__nv_reservedSMEM_offset_0_alias, 0, 64
	.other		__nv_reservedSMEM_offset_0_alias,@"STO_CUDA_RESERVED_SHARED STV_DEFAULT"
__nv_reservedSMEM_offset_0_alias:
	.zero		0
	.zero		64


//--------------------- .nv.constant0._Z3addPiS_S_S_ --------------------------
	.section	.nv.constant0._Z3addPiS_S_S_,"a",@progbits
	.sectionflags	@""
	.align	4
.nv.constant0._Z3addPiS_S_S_:
	.zero		928


//--------------------- SYMBOLS --------------------------

	.type		.nv.reservedSmem.offset0,@object
	.size		.nv.reservedSmem.offset0,0x4
